//
// Generated by NVIDIA NVVM Compiler
//
// Compiler Build ID: CL-34714021
// Cuda compilation tools, release 12.6, V12.6.68
// Based on NVVM 7.0.1
//

.version 8.5
.target sm_52
.address_size 64

	// .globl	_Z3addPiS_S_
.global .attribute(.managed) .align 4 .b8 vector_a[1600];
.global .attribute(.managed) .align 4 .b8 vector_b[1600];
.global .attribute(.managed) .align 4 .b8 vector_c[1600];

.visible .entry _Z3addPiS_S_(
	.param .u64 _Z3addPiS_S__param_0,
	.param .u64 _Z3addPiS_S__param_1,
	.param .u64 _Z3addPiS_S__param_2
)
{
	.reg .b32 	%r<8>;
	.reg .b64 	%rd<11>;


	ld.param.u64 	%rd1, [_Z3addPiS_S__param_0];
	ld.param.u64 	%rd2, [_Z3addPiS_S__param_1];
	ld.param.u64 	%rd3, [_Z3addPiS_S__param_2];
	cvta.to.global.u64 	%rd4, %rd3;
	cvta.to.global.u64 	%rd5, %rd2;
	cvta.to.global.u64 	%rd6, %rd1;
	mov.u32 	%r1, %tid.x;
	mov.u32 	%r2, %ntid.x;
	mov.u32 	%r3, %ctaid.x;
	mad.lo.s32 	%r4, %r2, %r3, %r1;
	mul.wide.s32 	%rd7, %r4, 4;
	add.s64 	%rd8, %rd6, %rd7;
	ld.global.u32 	%r5, [%rd8];
	add.s64 	%rd9, %rd5, %rd7;
	ld.global.u32 	%r6, [%rd9];
	add.s32 	%r7, %r6, %r5;
	add.s64 	%rd10, %rd4, %rd7;
	st.global.u32 	[%rd10], %r7;
	ret;

}



// ===== COMPILED SASS (sm_100) =====

	.target	sm_100

	.elftype	@"ET_EXEC"


//--------------------- .note.nv.tkinfo           --------------------------
	.section	.note.nv.tkinfo,"",@"SHT_NOTE"
	.sectionflags	@"SHF_NOTE_NV_TKINFO"
	.tkinfo
        /*0018*/ 	.word	0x00000002
        /*0030*/ 	.string	""
        /*0030*/ 	.string	"ptxas"
        /*0030*/ 	.string	"Cuda compilation tools, release 13.0, V13.0.88"
        /*0030*/ 	.string	"Build cuda_13.0.r13.0/compiler.36424714_0"
        /*0030*/ 	.string	"-arch sm_100 "



//--------------------- .note.nv.cuinfo           --------------------------
	.section	.note.nv.cuinfo,"",@"SHT_NOTE"
	.sectionflags	@"SHF_NOTE_NV_CUINFO"
        /*0018*/ 	.short	0x0002
        /*001a*/ 	.short	0x0034
        /*001c*/ 	.short	0x0082
	.zero		2


//--------------------- .nv.info                  --------------------------
	.section	.nv.info,"",@"SHT_CUDA_INFO"
	.align	4


	//----- nvinfo : EIATTR_REGCOUNT
	.align		4
        /*0000*/ 	.byte	0x04, 0x2f
        /*0002*/ 	.short	(.L_4 - .L_3)
	.align		4
.L_3:
        /*0004*/ 	.word	index@(_Z3addPiS_S_)
        /*0008*/ 	.word	0x0000000c


	//----- nvinfo : EIATTR_FRAME_SIZE
	.align		4
.L_4:
        /*000c*/ 	.byte	0x04, 0x11
        /*000e*/ 	.short	(.L_6 - .L_5)
	.align		4
.L_5:
        /*0010*/ 	.word	index@(_Z3addPiS_S_)
        /*0014*/ 	.word	0x00000000


	//----- nvinfo : EIATTR_MIN_STACK_SIZE
	.align		4
.L_6:
        /*0018*/ 	.byte	0x04, 0x12
        /*001a*/ 	.short	(.L_8 - .L_7)
	.align		4
.L_7:
        /*001c*/ 	.word	index@(_Z3addPiS_S_)
        /*0020*/ 	.word	0x00000000
.L_8:


//--------------------- .nv.compat                --------------------------
	.section	.nv.compat,"",@"SHT_CUDA_COMPAT_INFO"
	.align	4
        /*0000*/ 	.byte	0x02, 0x09, 0x00, 0x00, 0x02, 0x02, 0x01, 0x00, 0x02, 0x05, 0x05, 0x00, 0x03, 0x07, 0x01, 0x01
        /*0010*/ 	.byte	0x02, 0x03, 0x00, 0x00, 0x02, 0x06, 0x01, 0x00, 0x04, 0x0b, 0x08, 0x00, 0x09, 0x00, 0x00, 0x00
        /*0020*/ 	.byte	0x00, 0x00, 0x00, 0x00


//--------------------- .nv.info._Z3addPiS_S_     --------------------------
	.section	.nv.info._Z3addPiS_S_,"",@"SHT_CUDA_INFO"
	.sectionflags	@""
	.align	4


	//----- nvinfo : EIATTR_CUDA_API_VERSION
	.align		4
        /*0000*/ 	.byte	0x04, 0x37
        /*0002*/ 	.short	(.L_10 - .L_9)
.L_9:
        /*0004*/ 	.word	0x00000082


	//----- nvinfo : EIATTR_KPARAM_INFO
	.align		4
.L_10:
        /*0008*/ 	.byte	0x04, 0x17
        /*000a*/ 	.short	(.L_12 - .L_11)
.L_11:
        /*000c*/ 	.word	0x00000000
        /*0010*/ 	.short	0x0002
        /*0012*/ 	.short	0x0010
        /*0014*/ 	.byte	0x00, 0xf0, 0x21, 0x00


	//----- nvinfo : EIATTR_KPARAM_INFO
	.align		4
.L_12:
        /*0018*/ 	.byte	0x04, 0x17
        /*001a*/ 	.short	(.L_14 - .L_13)
.L_13:
        /*001c*/ 	.word	0x00000000
        /*0020*/ 	.short	0x0001
        /*0022*/ 	.short	0x0008
        /*0024*/ 	.byte	0x00, 0xf0, 0x21, 0x00


	//----- nvinfo : EIATTR_KPARAM_INFO
	.align		4
.L_14:
        /*0028*/ 	.byte	0x04, 0x17
        /*002a*/ 	.short	(.L_16 - .L_15)
.L_15:
        /*002c*/ 	.word	0x00000000
        /*0030*/ 	.short	0x0000
        /*0032*/ 	.short	0x0000
        /*0034*/ 	.byte	0x00, 0xf0, 0x21, 0x00


	//----- nvinfo : EIATTR_SPARSE_MMA_MASK
	.align		4
.L_16:
        /*0038*/ 	.byte	0x03, 0x50
        /*003a*/ 	.short	0x0000


	//----- nvinfo : EIATTR_MAXREG_COUNT
	.align		4
        /*003c*/ 	.byte	0x03, 0x1b
        /*003e*/ 	.short	0x00ff


	//----- nvinfo : EIATTR_MERCURY_ISA_VERSION
	.align		4
        /*0040*/ 	.byte	0x03, 0x5f
        /*0042*/ 	.short	0x0101


	//----- nvinfo : EIATTR_VRC_CTA_INIT_COUNT
	.align		4
        /*0044*/ 	.byte	0x02, 0x4a
	.zero		1
	.zero		1


	//----- nvinfo : EIATTR_EXIT_INSTR_OFFSETS
	.align		4
        /*0048*/ 	.byte	0x04, 0x1c
        /*004a*/ 	.short	(.L_18 - .L_17)


	//   ....[0]....
.L_17:
        /*004c*/ 	.word	0x00000100


	//----- nvinfo : EIATTR_CBANK_PARAM_SIZE
	.align		4
.L_18:
        /*0050*/ 	.byte	0x03, 0x19
        /*0052*/ 	.short	0x0018


	//----- nvinfo : EIATTR_PARAM_CBANK
	.align		4
        /*0054*/ 	.byte	0x04, 0x0a
        /*0056*/ 	.short	(.L_20 - .L_19)
	.align		4
.L_19:
        /*0058*/ 	.word	index@(.nv.constant0._Z3addPiS_S_)
        /*005c*/ 	.short	0x0380
        /*005e*/ 	.short	0x0018


	//----- nvinfo : EIATTR_SW_WAR
	.align		4
.L_20:
        /*0060*/ 	.byte	0x04, 0x36
        /*0062*/ 	.short	(.L_22 - .L_21)
.L_21:
        /*0064*/ 	.word	0x00000008
.L_22:


//--------------------- .nv.callgraph             --------------------------
	.section	.nv.callgraph,"",@"SHT_CUDA_CALLGRAPH"
	.align	4
	.sectionentsize	8
	.align		4
        /*0000*/ 	.word	0x00000000
	.align		4
        /*0004*/ 	.word	0xffffffff
	.align		4
        /*0008*/ 	.word	0x00000000
	.align		4
        /*000c*/ 	.word	0xfffffffe
	.align		4
        /*0010*/ 	.word	0x00000000
	.align		4
        /*0014*/ 	.word	0xfffffffd
	.align		4
        /*0018*/ 	.word	0x00000000
	.align		4
        /*001c*/ 	.word	0xfffffffc


//--------------------- .nv.constant4             --------------------------
	.section	.nv.constant4,"a",@progbits
	.align	8
	.align		8
.nv.constant4:
        /*0000*/ 	.dword	vector_a
	.align		8
        /*0008*/ 	.dword	vector_b
	.align		8
        /*0010*/ 	.dword	vector_c


//--------------------- .text._Z3addPiS_S_        --------------------------
	.section	.text._Z3addPiS_S_,"ax",@progbits
	.align	128
        .global         _Z3addPiS_S_
        .type           _Z3addPiS_S_,@function
        .size           _Z3addPiS_S_,(.L_x_1 - _Z3addPiS_S_)
        .other          _Z3addPiS_S_,@"STO_CUDA_ENTRY STV_DEFAULT"
_Z3addPiS_S_:
.text._Z3addPiS_S_:
[----:B------:R-:W-:Y:S01]  /*0000*/  LDC R1, c[0x0][0x37c] ;  /* 0x0000df00ff017b82 */ /* 0x000fe20000000800 */
[----:B------:R-:W0:Y:S07]  /*0010*/  S2R R9, SR_TID.X ;  /* 0x0000000000097919 */ /* 0x000e2e0000002100 */
[----:B------:R-:W1:Y:S01]  /*0020*/  LDC.64 R2, c[0x0][0x380] ;  /* 0x0000e000ff027b82 */ /* 0x000e620000000a00 */
[----:B------:R-:W0:Y:S01]  /*0030*/  LDCU UR6, c[0x0][0x360] ;  /* 0x00006c00ff0677ac */ /* 0x000e220008000800 */
[----:B------:R-:W0:Y:S01]  /*0040*/  S2R R0, SR_CTAID.X ;  /* 0x0000000000007919 */ /* 0x000e220000002500 */
[----:B------:R-:W2:Y:S05]  /*0050*/  LDCU.64 UR4, c[0x0][0x358] ;  /* 0x00006b00ff0477ac */ /* 0x000eaa0008000a00 */
[----:B------:R-:W3:Y:S08]  /*0060*/  LDC.64 R4, c[0x0][0x388] ;  /* 0x0000e200ff047b82 */ /* 0x000ef00000000a00 */
[----:B------:R-:W4:Y:S01]  /*0070*/  LDC.64 R6, c[0x0][0x390] ;  /* 0x0000e400ff067b82 */ /* 0x000f220000000a00 */
[----:B0-----:R-:W-:-:S04]  /*0080*/  IMAD R9, R0, UR6, R9 ;  /* 0x0000000600097c24 */ /* 0x001fc8000f8e0209 */
[----:B-1----:R-:W-:-:S04]  /*0090*/  IMAD.WIDE R2, R9, 0x4, R2 ;  /* 0x0000000409027825 */ /* 0x002fc800078e0202 */
[C---:B---3--:R-:W-:Y:S02]  /*00a0*/  IMAD.WIDE R4, R9.reuse, 0x4, R4 ;  /* 0x0000000409047825 */ /* 0x048fe400078e0204 */
[----:B--2---:R-:W2:Y:S04]  /*00b0*/  LDG.E R2, desc[UR4][R2.64] ;  /* 0x0000000402027981 */ /* 0x004ea8000c1e1900 */
[----:B------:R-:W2:Y:S01]  /*00c0*/  LDG.E R5, desc[UR4][R4.64] ;  /* 0x0000000404057981 */ /* 0x000ea2000c1e1900 */
[----:B----4-:R-:W-:Y:S01]  /*00d0*/  IMAD.WIDE R6, R9, 0x4, R6 ;  /* 0x0000000409067825 */ /* 0x010fe200078e0206 */
[----:B--2---:R-:W-:-:S05]  /*00e0*/  IADD3 R9, PT, PT, R2, R5, RZ ;  /* 0x0000000502097210 */ /* 0x004fca0007ffe0ff */
[----:B------:R-:W-:Y:S01]  /*00f0*/  STG.E desc[UR4][R6.64], R9 ;  /* 0x0000000906007986 */ /* 0x000fe2000c101904 */
[----:B------:R-:W-:Y:S05]  /*0100*/  EXIT ;  /* 0x000000000000794d */ /* 0x000fea0003800000 */
.L_x_0:
[----:B------:R-:W-:-:S00]  /*0110*/  BRA `(.L_x_0) ;  /* 0xfffffffc00fc7947 */ /* 0x000fc0000383ffff */
[----:B------:R-:W-:-:S00]  /*0120*/  NOP ;  /* 0x0000000000007918 */ /* 0x000fc00000000000 */
        /* <DEDUP_REMOVED lines=13> */
.L_x_1:


//--------------------- .nv.shared.reserved.0     --------------------------
	.section	.nv.shared.reserved.0,"aw",@nobits
	.weak		__nv_reservedSMEM_offset_0_alias
	.size		__nv_reservedSMEM_offset_0_alias, 0, 64
	.other		__nv_reservedSMEM_offset_0_alias,@"STO_CUDA_RESERVED_SHARED STV_DEFAULT"
__nv_reservedSMEM_offset_0_alias:
	.zero		0
	.zero		64


//--------------------- .nv.global                --------------------------
	.section	.nv.global,"aw",@nobits
	.align	4
.nv.global:
	.type		vector_c,@object
	.size		vector_c,(vector_a - vector_c)
	.other		vector_c,@"STV_DEFAULT STO_CUDA_MANAGED"
vector_c:
	.zero		1600
	.type		vector_a,@object
	.size		vector_a,(vector_b - vector_a)
	.other		vector_a,@"STV_DEFAULT STO_CUDA_MANAGED"
vector_a:
	.zero		1600
	.type		vector_b,@object
	.size		vector_b,(.L_1 - vector_b)
	.other		vector_b,@"STV_DEFAULT STO_CUDA_MANAGED"
vector_b:
	.zero		1600
.L_1:


//--------------------- .nv.constant0._Z3addPiS_S_ --------------------------
	.section	.nv.constant0._Z3addPiS_S_,"a",@progbits
	.sectionflags	@""
	.align	4
.nv.constant0._Z3addPiS_S_:
	.zero		920


//--------------------- SYMBOLS --------------------------

	.type		.nv.reservedSmem.offset0,@object
	.size		.nv.reservedSmem.offset0,0x4
